//
// Generated by NVIDIA NVVM Compiler
//
// Compiler Build ID: CL-36424714
// Cuda compilation tools, release 13.0, V13.0.88
// Based on NVVM 20.0.0
//

.version 9.0
.target sm_100
.address_size 64

	// .globl	_Z18kernel_cat_forwardPfS_S_iiiii

.visible .entry _Z18kernel_cat_forwardPfS_S_iiiii(
	.param .u64 .ptr .align 1 _Z18kernel_cat_forwardPfS_S_iiiii_param_0,
	.param .u64 .ptr .align 1 _Z18kernel_cat_forwardPfS_S_iiiii_param_1,
	.param .u64 .ptr .align 1 _Z18kernel_cat_forwardPfS_S_iiiii_param_2,
	.param .u32 _Z18kernel_cat_forwardPfS_S_iiiii_param_3,
	.param .u32 _Z18kernel_cat_forwardPfS_S_iiiii_param_4,
	.param .u32 _Z18kernel_cat_forwardPfS_S_iiiii_param_5,
	.param .u32 _Z18kernel_cat_forwardPfS_S_iiiii_param_6,
	.param .u32 _Z18kernel_cat_forwardPfS_S_iiiii_param_7
)
{
	.reg .pred 	%p<4>;
	.reg .b32 	%r<34>;
	.reg .b32 	%f<5>;
	.reg .b64 	%rd<20>;

	ld.param.u64 	%rd8, [_Z18kernel_cat_forwardPfS_S_iiiii_param_0];
	ld.param.u64 	%rd9, [_Z18kernel_cat_forwardPfS_S_iiiii_param_1];
	ld.param.u64 	%rd10, [_Z18kernel_cat_forwardPfS_S_iiiii_param_2];
	ld.param.u32 	%r11, [_Z18kernel_cat_forwardPfS_S_iiiii_param_3];
	ld.param.u32 	%r12, [_Z18kernel_cat_forwardPfS_S_iiiii_param_4];
	ld.param.u32 	%r13, [_Z18kernel_cat_forwardPfS_S_iiiii_param_5];
	ld.param.u32 	%r14, [_Z18kernel_cat_forwardPfS_S_iiiii_param_6];
	ld.param.u32 	%r15, [_Z18kernel_cat_forwardPfS_S_iiiii_param_7];
	add.s32 	%r1, %r14, %r13;
	mul.lo.s32 	%r16, %r12, %r11;
	mul.wide.s32 	%rd11, %r1, %r16;
	cvt.s64.s32 	%rd12, %r15;
	mul.lo.s64 	%rd1, %rd11, %rd12;
	mov.u32 	%r17, %tid.x;
	mov.u32 	%r18, %ctaid.x;
	mov.u32 	%r2, %ntid.x;
	mad.lo.s32 	%r33, %r18, %r2, %r17;
	cvt.s64.s32 	%rd19, %r33;
	setp.le.s64 	%p1, %rd1, %rd19;
	@%p1 bra 	$L__BB0_6;
	mov.u32 	%r19, %nctaid.x;
	mul.lo.s32 	%r4, %r2, %r19;
	cvta.to.global.u64 	%rd3, %rd10;
	cvta.to.global.u64 	%rd4, %rd8;
	cvta.to.global.u64 	%rd5, %rd9;
$L__BB0_2:
	div.s32 	%r20, %r33, %r15;
	mul.lo.s32 	%r21, %r20, %r15;
	sub.s32 	%r6, %r33, %r21;
	div.s32 	%r22, %r20, %r1;
	mul.lo.s32 	%r23, %r22, %r1;
	sub.s32 	%r7, %r20, %r23;
	div.s32 	%r24, %r22, %r12;
	mul.lo.s32 	%r25, %r24, %r12;
	sub.s32 	%r8, %r22, %r25;
	rem.s32 	%r9, %r24, %r11;
	setp.ge.s32 	%p2, %r7, %r13;
	@%p2 bra 	$L__BB0_4;
	mad.lo.s32 	%r30, %r9, %r12, %r8;
	mad.lo.s32 	%r31, %r30, %r13, %r7;
	mad.lo.s32 	%r32, %r31, %r15, %r6;
	mul.wide.s32 	%rd15, %r32, 4;
	add.s64 	%rd16, %rd5, %rd15;
	ld.global.f32 	%f4, [%rd16];
	bra.uni 	$L__BB0_5;
$L__BB0_4:
	sub.s32 	%r26, %r7, %r13;
	mad.lo.s32 	%r27, %r9, %r12, %r8;
	mad.lo.s32 	%r28, %r27, %r14, %r26;
	mad.lo.s32 	%r29, %r28, %r15, %r6;
	mul.wide.s32 	%rd13, %r29, 4;
	add.s64 	%rd14, %rd3, %rd13;
	ld.global.f32 	%f4, [%rd14];
$L__BB0_5:
	shl.b64 	%rd17, %rd19, 2;
	add.s64 	%rd18, %rd4, %rd17;
	st.global.f32 	[%rd18], %f4;
	add.s32 	%r33, %r33, %r4;
	cvt.s64.s32 	%rd19, %r33;
	setp.gt.s64 	%p3, %rd1, %rd19;
	@%p3 bra 	$L__BB0_2;
$L__BB0_6:
	ret;

}
	// .globl	_Z19kernel_cat_backwardPfS_S_iiiii
.visible .entry _Z19kernel_cat_backwardPfS_S_iiiii(
	.param .u64 .ptr .align 1 _Z19kernel_cat_backwardPfS_S_iiiii_param_0,
	.param .u64 .ptr .align 1 _Z19kernel_cat_backwardPfS_S_iiiii_param_1,
	.param .u64 .ptr .align 1 _Z19kernel_cat_backwardPfS_S_iiiii_param_2,
	.param .u32 _Z19kernel_cat_backwardPfS_S_iiiii_param_3,
	.param .u32 _Z19kernel_cat_backwardPfS_S_iiiii_param_4,
	.param .u32 _Z19kernel_cat_backwardPfS_S_iiiii_param_5,
	.param .u32 _Z19kernel_cat_backwardPfS_S_iiiii_param_6,
	.param .u32 _Z19kernel_cat_backwardPfS_S_iiiii_param_7
)
{
	.reg .pred 	%p<4>;
	.reg .b32 	%r<34>;
	.reg .b32 	%f<3>;
	.reg .b64 	%rd<22>;

	ld.param.u64 	%rd10, [_Z19kernel_cat_backwardPfS_S_iiiii_param_0];
	ld.param.u64 	%rd8, [_Z19kernel_cat_backwardPfS_S_iiiii_param_1];
	ld.param.u64 	%rd9, [_Z19kernel_cat_backwardPfS_S_iiiii_param_2];
	ld.param.u32 	%r11, [_Z19kernel_cat_backwardPfS_S_iiiii_param_3];
	ld.param.u32 	%r12, [_Z19kernel_cat_backwardPfS_S_iiiii_param_4];
	ld.param.u32 	%r13, [_Z19kernel_cat_backwardPfS_S_iiiii_param_5];
	ld.param.u32 	%r14, [_Z19kernel_cat_backwardPfS_S_iiiii_param_6];
	ld.param.u32 	%r15, [_Z19kernel_cat_backwardPfS_S_iiiii_param_7];
	cvta.to.global.u64 	%rd1, %rd10;
	add.s32 	%r1, %r14, %r13;
	mul.lo.s32 	%r16, %r12, %r11;
	mul.wide.s32 	%rd11, %r1, %r16;
	cvt.s64.s32 	%rd12, %r15;
	mul.lo.s64 	%rd2, %rd11, %rd12;
	mov.u32 	%r17, %tid.x;
	mov.u32 	%r18, %ctaid.x;
	mov.u32 	%r2, %ntid.x;
	mad.lo.s32 	%r33, %r18, %r2, %r17;
	cvt.s64.s32 	%rd21, %r33;
	setp.le.s64 	%p1, %rd2, %rd21;
	@%p1 bra 	$L__BB1_6;
	mov.u32 	%r19, %nctaid.x;
	mul.lo.s32 	%r4, %r2, %r19;
	cvta.to.global.u64 	%rd4, %rd9;
	cvta.to.global.u64 	%rd5, %rd8;
$L__BB1_2:
	div.s32 	%r20, %r33, %r15;
	mul.lo.s32 	%r21, %r20, %r15;
	sub.s32 	%r6, %r33, %r21;
	div.s32 	%r22, %r20, %r1;
	mul.lo.s32 	%r23, %r22, %r1;
	sub.s32 	%r7, %r20, %r23;
	div.s32 	%r24, %r22, %r12;
	mul.lo.s32 	%r25, %r24, %r12;
	sub.s32 	%r8, %r22, %r25;
	rem.s32 	%r9, %r24, %r11;
	setp.ge.s32 	%p2, %r7, %r13;
	@%p2 bra 	$L__BB1_4;
	shl.b64 	%rd17, %rd21, 2;
	add.s64 	%rd18, %rd1, %rd17;
	mad.lo.s32 	%r30, %r9, %r12, %r8;
	mad.lo.s32 	%r31, %r30, %r13, %r7;
	mad.lo.s32 	%r32, %r31, %r15, %r6;
	mul.wide.s32 	%rd19, %r32, 4;
	add.s64 	%rd20, %rd5, %rd19;
	ld.global.f32 	%f2, [%rd18];
	st.global.f32 	[%rd20], %f2;
	bra.uni 	$L__BB1_5;
$L__BB1_4:
	shl.b64 	%rd13, %rd21, 2;
	add.s64 	%rd14, %rd1, %rd13;
	sub.s32 	%r26, %r7, %r13;
	mad.lo.s32 	%r27, %r9, %r12, %r8;
	mad.lo.s32 	%r28, %r27, %r14, %r26;
	mad.lo.s32 	%r29, %r28, %r15, %r6;
	mul.wide.s32 	%rd15, %r29, 4;
	add.s64 	%rd16, %rd4, %rd15;
	ld.global.f32 	%f1, [%rd14];
	st.global.f32 	[%rd16], %f1;
$L__BB1_5:
	add.s32 	%r33, %r33, %r4;
	cvt.s64.s32 	%rd21, %r33;
	setp.gt.s64 	%p3, %rd2, %rd21;
	@%p3 bra 	$L__BB1_2;
$L__BB1_6:
	ret;

}


// ===== COMPILED SASS (sm_100) =====

	.target	sm_100

	.elftype	@"ET_EXEC"


//--------------------- .note.nv.tkinfo           --------------------------
	.section	.note.nv.tkinfo,"",@"SHT_NOTE"
	.sectionflags	@"SHF_NOTE_NV_TKINFO"
	.tkinfo
        /*0018*/ 	.word	0x00000002
        /*0030*/ 	.string	""
        /*0030*/ 	.string	"ptxas"
        /*0030*/ 	.string	"Cuda compilation tools, release 13.0, V13.0.88"
        /*0030*/ 	.string	"Build cuda_13.0.r13.0/compiler.36424714_0"
        /*0030*/ 	.string	"-arch sm_100 -m 64 "



//--------------------- .note.nv.cuinfo           --------------------------
	.section	.note.nv.cuinfo,"",@"SHT_NOTE"
	.sectionflags	@"SHF_NOTE_NV_CUINFO"
        /*0018*/ 	.short	0x0002
        /*001a*/ 	.short	0x0064
        /*001c*/ 	.short	0x0082
	.zero		2


//--------------------- .nv.info                  --------------------------
	.section	.nv.info,"",@"SHT_CUDA_INFO"
	.align	4


	//----- nvinfo : EIATTR_REGCOUNT
	.align		4
        /*0000*/ 	.byte	0x04, 0x2f
        /*0002*/ 	.short	(.L_1 - .L_0)
	.align		4
.L_0:
        /*0004*/ 	.word	index@(_Z18kernel_cat_forwardPfS_S_iiiii)
        /*0008*/ 	.word	0x00000019


	//----- nvinfo : EIATTR_FRAME_SIZE
	.align		4
.L_1:
        /*000c*/ 	.byte	0x04, 0x11
        /*000e*/ 	.short	(.L_3 - .L_2)
	.align		4
.L_2:
        /*0010*/ 	.word	index@(_Z18kernel_cat_forwardPfS_S_iiiii)
        /*0014*/ 	.word	0x00000000


	//----- nvinfo : EIATTR_REGCOUNT
	.align		4
.L_3:
        /*0018*/ 	.byte	0x04, 0x2f
        /*001a*/ 	.short	(.L_5 - .L_4)
	.align		4
.L_4:
        /*001c*/ 	.word	index@(_Z19kernel_cat_backwardPfS_S_iiiii)
        /*0020*/ 	.word	0x0000001b


	//----- nvinfo : EIATTR_FRAME_SIZE
	.align		4
.L_5:
        /*0024*/ 	.byte	0x04, 0x11
        /*0026*/ 	.short	(.L_7 - .L_6)
	.align		4
.L_6:
        /*0028*/ 	.word	index@(_Z19kernel_cat_backwardPfS_S_iiiii)
        /*002c*/ 	.word	0x00000000


	//----- nvinfo : EIATTR_MIN_STACK_SIZE
	.align		4
.L_7:
        /*0030*/ 	.byte	0x04, 0x12
        /*0032*/ 	.short	(.L_9 - .L_8)
	.align		4
.L_8:
        /*0034*/ 	.word	index@(_Z19kernel_cat_backwardPfS_S_iiiii)
        /*0038*/ 	.word	0x00000000


	//----- nvinfo : EIATTR_MIN_STACK_SIZE
	.align		4
.L_9:
        /*003c*/ 	.byte	0x04, 0x12
        /*003e*/ 	.short	(.L_11 - .L_10)
	.align		4
.L_10:
        /*0040*/ 	.word	index@(_Z18kernel_cat_forwardPfS_S_iiiii)
        /*0044*/ 	.word	0x00000000
.L_11:


//--------------------- .nv.compat                --------------------------
	.section	.nv.compat,"",@"SHT_CUDA_COMPAT_INFO"
	.align	4
        /*0000*/ 	.byte	0x02, 0x09, 0x00, 0x00, 0x02, 0x02, 0x01, 0x00, 0x02, 0x05, 0x05, 0x00, 0x03, 0x07, 0x01, 0x01
        /*0010*/ 	.byte	0x02, 0x03, 0x00, 0x00, 0x02, 0x06, 0x01, 0x00, 0x04, 0x0b, 0x08, 0x00, 0x09, 0x00, 0x00, 0x00
        /*0020*/ 	.byte	0x00, 0x00, 0x00, 0x00


//--------------------- .nv.info._Z19kernel_cat_backwardPfS_S_iiiii --------------------------
	.section	.nv.info._Z19kernel_cat_backwardPfS_S_iiiii,"",@"SHT_CUDA_INFO"
	.sectionflags	@""
	.align	4


	//----- nvinfo : EIATTR_CUDA_API_VERSION
	.align		4
        /*0000*/ 	.byte	0x04, 0x37
        /*0002*/ 	.short	(.L_13 - .L_12)
.L_12:
        /*0004*/ 	.word	0x00000082


	//----- nvinfo : EIATTR_KPARAM_INFO
	.align		4
.L_13:
        /*0008*/ 	.byte	0x04, 0x17
        /*000a*/ 	.short	(.L_15 - .L_14)
.L_14:
        /*000c*/ 	.word	0x00000000
        /*0010*/ 	.short	0x0007
        /*0012*/ 	.short	0x0028
        /*0014*/ 	.byte	0x00, 0xf0, 0x11, 0x00


	//----- nvinfo : EIATTR_KPARAM_INFO
	.align		4
.L_15:
        /*0018*/ 	.byte	0x04, 0x17
        /*001a*/ 	.short	(.L_17 - .L_16)
.L_16:
        /*001c*/ 	.word	0x00000000
        /*0020*/ 	.short	0x0006
        /*0022*/ 	.short	0x0024
        /*0024*/ 	.byte	0x00, 0xf0, 0x11, 0x00


	//----- nvinfo : EIATTR_KPARAM_INFO
	.align		4
.L_17:
        /*0028*/ 	.byte	0x04, 0x17
        /*002a*/ 	.short	(.L_19 - .L_18)
.L_18:
        /*002c*/ 	.word	0x00000000
        /*0030*/ 	.short	0x0005
        /*0032*/ 	.short	0x0020
        /*0034*/ 	.byte	0x00, 0xf0, 0x11, 0x00


	//----- nvinfo : EIATTR_KPARAM_INFO
	.align		4
.L_19:
        /*0038*/ 	.byte	0x04, 0x17
        /*003a*/ 	.short	(.L_21 - .L_20)
.L_20:
        /*003c*/ 	.word	0x00000000
        /*0040*/ 	.short	0x0004
        /*0042*/ 	.short	0x001c
        /*0044*/ 	.byte	0x00, 0xf0, 0x11, 0x00


	//----- nvinfo : EIATTR_KPARAM_INFO
	.align		4
.L_21:
        /*0048*/ 	.byte	0x04, 0x17
        /*004a*/ 	.short	(.L_23 - .L_22)
.L_22:
        /*004c*/ 	.word	0x00000000
        /*0050*/ 	.short	0x0003
        /*0052*/ 	.short	0x0018
        /*0054*/ 	.byte	0x00, 0xf0, 0x11, 0x00


	//----- nvinfo : EIATTR_KPARAM_INFO
	.align		4
.L_23:
        /*0058*/ 	.byte	0x04, 0x17
        /*005a*/ 	.short	(.L_25 - .L_24)
.L_24:
        /*005c*/ 	.word	0x00000000
        /*0060*/ 	.short	0x0002
        /*0062*/ 	.short	0x0010
        /*0064*/ 	.byte	0x00, 0xf5, 0x21, 0x00


	//----- nvinfo : EIATTR_KPARAM_INFO
	.align		4
.L_25:
        /*0068*/ 	.byte	0x04, 0x17
        /*006a*/ 	.short	(.L_27 - .L_26)
.L_26:
        /*006c*/ 	.word	0x00000000
        /*0070*/ 	.short	0x0001
        /*0072*/ 	.short	0x0008
        /*0074*/ 	.byte	0x00, 0xf5, 0x21, 0x00


	//----- nvinfo : EIATTR_KPARAM_INFO
	.align		4
.L_27:
        /*0078*/ 	.byte	0x04, 0x17
        /*007a*/ 	.short	(.L_29 - .L_28)
.L_28:
        /*007c*/ 	.word	0x00000000
        /*0080*/ 	.short	0x0000
        /*0082*/ 	.short	0x0000
        /*0084*/ 	.byte	0x00, 0xf5, 0x21, 0x00


	//----- nvinfo : EIATTR_SPARSE_MMA_MASK
	.align		4
.L_29:
        /*0088*/ 	.byte	0x03, 0x50
        /*008a*/ 	.short	0x0000


	//----- nvinfo : EIATTR_MAXREG_COUNT
	.align		4
        /*008c*/ 	.byte	0x03, 0x1b
        /*008e*/ 	.short	0x00ff


	//----- nvinfo : EIATTR_MERCURY_ISA_VERSION
	.align		4
        /*0090*/ 	.byte	0x03, 0x5f
        /*0092*/ 	.short	0x0101


	//----- nvinfo : EIATTR_VRC_CTA_INIT_COUNT
	.align		4
        /*0094*/ 	.byte	0x02, 0x4a
	.zero		1
	.zero		1


	//----- nvinfo : EIATTR_EXIT_INSTR_OFFSETS
	.align		4
        /*0098*/ 	.byte	0x04, 0x1c
        /*009a*/ 	.short	(.L_31 - .L_30)


	//   ....[0]....
.L_30:
        /*009c*/ 	.word	0x00000130


	//   ....[1]....
        /*00a0*/ 	.word	0x000009d0


	//----- nvinfo : EIATTR_CRS_STACK_SIZE
	.align		4
.L_31:
        /*00a4*/ 	.byte	0x04, 0x1e
        /*00a6*/ 	.short	(.L_33 - .L_32)
.L_32:
        /*00a8*/ 	.word	0x00000000


	//----- nvinfo : EIATTR_CBANK_PARAM_SIZE
	.align		4
.L_33:
        /*00ac*/ 	.byte	0x03, 0x19
        /*00ae*/ 	.short	0x002c


	//----- nvinfo : EIATTR_PARAM_CBANK
	.align		4
        /*00b0*/ 	.byte	0x04, 0x0a
        /*00b2*/ 	.short	(.L_35 - .L_34)
	.align		4
.L_34:
        /*00b4*/ 	.word	index@(.nv.constant0._Z19kernel_cat_backwardPfS_S_iiiii)
        /*00b8*/ 	.short	0x0380
        /*00ba*/ 	.short	0x002c


	//----- nvinfo : EIATTR_SW_WAR
	.align		4
.L_35:
        /*00bc*/ 	.byte	0x04, 0x36
        /*00be*/ 	.short	(.L_37 - .L_36)
.L_36:
        /*00c0*/ 	.word	0x00000008
.L_37:


//--------------------- .nv.info._Z18kernel_cat_forwardPfS_S_iiiii --------------------------
	.section	.nv.info._Z18kernel_cat_forwardPfS_S_iiiii,"",@"SHT_CUDA_INFO"
	.sectionflags	@""
	.align	4


	//----- nvinfo : EIATTR_CUDA_API_VERSION
	.align		4
        /*0000*/ 	.byte	0x04, 0x37
        /*0002*/ 	.short	(.L_39 - .L_38)
.L_38:
        /*0004*/ 	.word	0x00000082


	//----- nvinfo : EIATTR_KPARAM_INFO
	.align		4
.L_39:
        /*0008*/ 	.byte	0x04, 0x17
        /*000a*/ 	.short	(.L_41 - .L_40)
.L_40:
        /*000c*/ 	.word	0x00000000
        /*0010*/ 	.short	0x0007
        /*0012*/ 	.short	0x0028
        /*0014*/ 	.byte	0x00, 0xf0, 0x11, 0x00


	//----- nvinfo : EIATTR_KPARAM_INFO
	.align		4
.L_41:
        /*0018*/ 	.byte	0x04, 0x17
        /*001a*/ 	.short	(.L_43 - .L_42)
.L_42:
        /*001c*/ 	.word	0x00000000
        /*0020*/ 	.short	0x0006
        /*0022*/ 	.short	0x0024
        /*0024*/ 	.byte	0x00, 0xf0, 0x11, 0x00


	//----- nvinfo : EIATTR_KPARAM_INFO
	.align		4
.L_43:
        /*0028*/ 	.byte	0x04, 0x17
        /*002a*/ 	.short	(.L_45 - .L_44)
.L_44:
        /*002c*/ 	.word	0x00000000
        /*0030*/ 	.short	0x0005
        /*0032*/ 	.short	0x0020
        /*0034*/ 	.byte	0x00, 0xf0, 0x11, 0x00


	//----- nvinfo : EIATTR_KPARAM_INFO
	.align		4
.L_45:
        /*0038*/ 	.byte	0x04, 0x17
        /*003a*/ 	.short	(.L_47 - .L_46)
.L_46:
        /*003c*/ 	.word	0x00000000
        /*0040*/ 	.short	0x0004
        /*0042*/ 	.short	0x001c
        /*0044*/ 	.byte	0x00, 0xf0, 0x11, 0x00


	//----- nvinfo : EIATTR_KPARAM_INFO
	.align		4
.L_47:
        /*0048*/ 	.byte	0x04, 0x17
        /*004a*/ 	.short	(.L_49 - .L_48)
.L_48:
        /*004c*/ 	.word	0x00000000
        /*0050*/ 	.short	0x0003
        /*0052*/ 	.short	0x0018
        /*0054*/ 	.byte	0x00, 0xf0, 0x11, 0x00


	//----- nvinfo : EIATTR_KPARAM_INFO
	.align		4
.L_49:
        /*0058*/ 	.byte	0x04, 0x17
        /*005a*/ 	.short	(.L_51 - .L_50)
.L_50:
        /*005c*/ 	.word	0x00000000
        /*0060*/ 	.short	0x0002
        /*0062*/ 	.short	0x0010
        /*0064*/ 	.byte	0x00, 0xf5, 0x21, 0x00


	//----- nvinfo : EIATTR_KPARAM_INFO
	.align		4
.L_51:
        /*0068*/ 	.byte	0x04, 0x17
        /*006a*/ 	.short	(.L_53 - .L_52)
.L_52:
        /*006c*/ 	.word	0x00000000
        /*0070*/ 	.short	0x0001
        /*0072*/ 	.short	0x0008
        /*0074*/ 	.byte	0x00, 0xf5, 0x21, 0x00


	//----- nvinfo : EIATTR_KPARAM_INFO
	.align		4
.L_53:
        /*0078*/ 	.byte	0x04, 0x17
        /*007a*/ 	.short	(.L_55 - .L_54)
.L_54:
        /*007c*/ 	.word	0x00000000
        /*0080*/ 	.short	0x0000
        /*0082*/ 	.short	0x0000
        /*0084*/ 	.byte	0x00, 0xf5, 0x21, 0x00


	//----- nvinfo : EIATTR_SPARSE_MMA_MASK
	.align		4
.L_55:
        /*0088*/ 	.byte	0x03, 0x50
        /*008a*/ 	.short	0x0000


	//----- nvinfo : EIATTR_MAXREG_COUNT
	.align		4
        /*008c*/ 	.byte	0x03, 0x1b
        /*008e*/ 	.short	0x00ff


	//----- nvinfo : EIATTR_MERCURY_ISA_VERSION
	.align		4
        /*0090*/ 	.byte	0x03, 0x5f
        /*0092*/ 	.short	0x0101


	//----- nvinfo : EIATTR_VRC_CTA_INIT_COUNT
	.align		4
        /*0094*/ 	.byte	0x02, 0x4a
	.zero		1
	.zero		1


	//----- nvinfo : EIATTR_EXIT_INSTR_OFFSETS
	.align		4
        /*0098*/ 	.byte	0x04, 0x1c
        /*009a*/ 	.short	(.L_57 - .L_56)


	//   ....[0]....
.L_56:
        /*009c*/ 	.word	0x00000130


	//   ....[1]....
        /*00a0*/ 	.word	0x000009c0


	//----- nvinfo : EIATTR_CRS_STACK_SIZE
	.align		4
.L_57:
        /*00a4*/ 	.byte	0x04, 0x1e
        /*00a6*/ 	.short	(.L_59 - .L_58)
.L_58:
        /*00a8*/ 	.word	0x00000000


	//----- nvinfo : EIATTR_CBANK_PARAM_SIZE
	.align		4
.L_59:
        /*00ac*/ 	.byte	0x03, 0x19
        /*00ae*/ 	.short	0x002c


	//----- nvinfo : EIATTR_PARAM_CBANK
	.align		4
        /*00b0*/ 	.byte	0x04, 0x0a
        /*00b2*/ 	.short	(.L_61 - .L_60)
	.align		4
.L_60:
        /*00b4*/ 	.word	index@(.nv.constant0._Z18kernel_cat_forwardPfS_S_iiiii)
        /*00b8*/ 	.short	0x0380
        /*00ba*/ 	.short	0x002c


	//----- nvinfo : EIATTR_SW_WAR
	.align		4
.L_61:
        /*00bc*/ 	.byte	0x04, 0x36
        /*00be*/ 	.short	(.L_63 - .L_62)
.L_62:
        /*00c0*/ 	.word	0x00000008
.L_63:


//--------------------- .nv.callgraph             --------------------------
	.section	.nv.callgraph,"",@"SHT_CUDA_CALLGRAPH"
	.align	4
	.sectionentsize	8
	.align		4
        /*0000*/ 	.word	0x00000000
	.align		4
        /*0004*/ 	.word	0xffffffff
	.align		4
        /*0008*/ 	.word	0x00000000
	.align		4
        /*000c*/ 	.word	0xfffffffe
	.align		4
        /*0010*/ 	.word	0x00000000
	.align		4
        /*0014*/ 	.word	0xfffffffd
	.align		4
        /*0018*/ 	.word	0x00000000
	.align		4
        /*001c*/ 	.word	0xfffffffc


//--------------------- .text._Z19kernel_cat_backwardPfS_S_iiiii --------------------------
	.section	.text._Z19kernel_cat_backwardPfS_S_iiiii,"ax",@progbits
	.align	128
        .global         _Z19kernel_cat_backwardPfS_S_iiiii
        .type           _Z19kernel_cat_backwardPfS_S_iiiii,@function
        .size           _Z19kernel_cat_backwardPfS_S_iiiii,(.L_x_4 - _Z19kernel_cat_backwardPfS_S_iiiii)
        .other          _Z19kernel_cat_backwardPfS_S_iiiii,@"STO_CUDA_ENTRY STV_DEFAULT"
_Z19kernel_cat_backwardPfS_S_iiiii:
.text._Z19kernel_cat_backwardPfS_S_iiiii:
[----:B------:R-:W-:Y:S08]  /*0000*/  LDC R1, c[0x0][0x37c] ;  /* 0x0000df00ff017b82 */ /* 0x000ff00000000800 */
[----:B------:R-:W0:Y:S01]  /*0010*/  LDC.64 R2, c[0x0][0x3a0] ;  /* 0x0000e800ff027b82 */ /* 0x000e220000000a00 */
[----:B------:R-:W1:Y:S01]  /*0020*/  S2R R15, SR_TID.X ;  /* 0x00000000000f7919 */ /* 0x000e620000002100 */
[----:B------:R-:W2:Y:S06]  /*0030*/  LDCU.64 UR4, c[0x0][0x398] ;  /* 0x00007300ff0477ac */ /* 0x000eac0008000a00 */
[----:B------:R-:W3:Y:S08]  /*0040*/  LDC R9, c[0x0][0x3a8] ;  /* 0x0000ea00ff097b82 */ /* 0x000ef00000000800 */
[----:B------:R-:W1:Y:S01]  /*0050*/  S2UR UR6, SR_CTAID.X ;  /* 0x00000000000679c3 */ /* 0x000e620000002500 */
[----:B--2---:R-:W-:-:S07]  /*0060*/  UIMAD UR4, UR5, UR4, URZ ;  /* 0x00000004050472a4 */ /* 0x004fce000f8e02ff */
[----:B------:R-:W1:Y:S01]  /*0070*/  LDC R14, c[0x0][0x360] ;  /* 0x0000d800ff0e7b82 */ /* 0x000e620000000800 */
[----:B0-----:R-:W-:-:S04]  /*0080*/  IMAD.IADD R0, R3, 0x1, R2 ;  /* 0x0000000103007824 */ /* 0x001fc800078e0202 */
[----:B------:R-:W-:Y:S01]  /*0090*/  IMAD.WIDE R4, R0, UR4, RZ ;  /* 0x0000000400047c25 */ /* 0x000fe2000f8e02ff */
[----:B---3--:R-:W-:-:S03]  /*00a0*/  SHF.R.S32.HI R7, RZ, 0x1f, R9 ;  /* 0x0000001fff077819 */ /* 0x008fc60000011409 */
[-C--:B------:R-:W-:Y:S02]  /*00b0*/  IMAD R5, R5, R9.reuse, RZ ;  /* 0x0000000905057224 */ /* 0x080fe400078e02ff */
[----:B------:R-:W-:-:S04]  /*00c0*/  IMAD.WIDE.U32 R2, R4, R9, RZ ;  /* 0x0000000904027225 */ /* 0x000fc800078e00ff */
[----:B------:R-:W-:-:S04]  /*00d0*/  IMAD R5, R4, R7, R5 ;  /* 0x0000000704057224 */ /* 0x000fc800078e0205 */
[----:B------:R-:W-:Y:S02]  /*00e0*/  IMAD.IADD R8, R3, 0x1, R5 ;  /* 0x0000000103087824 */ /* 0x000fe400078e0205 */
[----:B-1----:R-:W-:-:S05]  /*00f0*/  IMAD R15, R14, UR6, R15 ;  /* 0x000000060e0f7c24 */ /* 0x002fca000f8e020f */
[----:B------:R-:W-:Y:S02]  /*0100*/  SHF.R.S32.HI R7, RZ, 0x1f, R15 ;  /* 0x0000001fff077819 */ /* 0x000fe4000001140f */
[----:B------:R-:W-:-:S04]  /*0110*/  ISETP.GT.U32.AND P0, PT, R2, R15, PT ;  /* 0x0000000f0200720c */ /* 0x000fc80003f04070 */
[----:B------:R-:W-:-:S13]  /*0120*/  ISETP.GT.AND.EX P0, PT, R8, R7, PT, P0 ;  /* 0x000000070800720c */ /* 0x000fda0003f04300 */
[----:B------:R-:W-:Y:S05]  /*0130*/  @!P0 EXIT ;  /* 0x000000000000894d */ /* 0x000fea0003800000 */
[----:B------:R-:W-:Y:S01]  /*0140*/  IABS R9, R9 ;  /* 0x0000000900097213 */ /* 0x000fe20000000000 */
[----:B------:R-:W0:Y:S01]  /*0150*/  LDC R10, c[0x0][0x3a8] ;  /* 0x0000ea00ff0a7b82 */ /* 0x000e220000000800 */
[----:B------:R-:W1:Y:S02]  /*0160*/  LDCU UR4, c[0x0][0x370] ;  /* 0x00006e00ff0477ac */ /* 0x000e640008000800 */
[----:B------:R-:W2:Y:S01]  /*0170*/  I2F.RP R6, R9 ;  /* 0x0000000900067306 */ /* 0x000ea20000209400 */
[----:B------:R-:W3:Y:S04]  /*0180*/  LDCU.64 UR6, c[0x0][0x358] ;  /* 0x00006b00ff0677ac */ /* 0x000ee80008000a00 */
[----:B------:R-:W4:Y:S01]  /*0190*/  LDC R11, c[0x0][0x39c] ;  /* 0x0000e700ff0b7b82 */ /* 0x000f220000000800 */
[----:B------:R-:W0:Y:S01]  /*01a0*/  LDCU UR5, c[0x0][0x3a0] ;  /* 0x00007400ff0577ac */ /* 0x000e220008000800 */
[----:B------:R-:W0:Y:S06]  /*01b0*/  LDCU.64 UR8, c[0x0][0x380] ;  /* 0x00007000ff0877ac */ /* 0x000e2c0008000a00 */
[----:B------:R-:W0:Y:S01]  /*01c0*/  LDC R12, c[0x0][0x398] ;  /* 0x0000e600ff0c7b82 */ /* 0x000e220000000800 */
[----:B--2---:R-:W2:Y:S01]  /*01d0*/  MUFU.RCP R6, R6 ;  /* 0x0000000600067308 */ /* 0x004ea20000001000 */
[----:B-1----:R-:W-:Y:S01]  /*01e0*/  IMAD R14, R14, UR4, RZ ;  /* 0x000000040e0e7c24 */ /* 0x002fe2000f8e02ff */
[----:B--2---:R-:W-:-:S02]  /*01f0*/  IADD3 R4, PT, PT, R6, 0xffffffe, RZ ;  /* 0x0ffffffe06047810 */ /* 0x004fc40007ffe0ff */
[----:B------:R-:W-:-:S04]  /*0200*/  MOV R6, R15 ;  /* 0x0000000f00067202 */ /* 0x000fc80000000f00 */
[----:B------:R1:W2:Y:S02]  /*0210*/  F2I.FTZ.U32.TRUNC.NTZ R5, R4 ;  /* 0x0000000400057305 */ /* 0x0002a4000021f000 */
[----:B-1----:R-:W-:Y:S02]  /*0220*/  IMAD.MOV.U32 R4, RZ, RZ, RZ ;  /* 0x000000ffff047224 */ /* 0x002fe400078e00ff */
[----:B--2---:R-:W-:-:S04]  /*0230*/  IMAD.MOV R16, RZ, RZ, -R5 ;  /* 0x000000ffff107224 */ /* 0x004fc800078e0a05 */
[----:B------:R-:W-:-:S04]  /*0240*/  IMAD R13, R16, R9, RZ ;  /* 0x00000009100d7224 */ /* 0x000fc800078e02ff */
[----:B0--34-:R-:W-:-:S07]  /*0250*/  IMAD.HI.U32 R13, R5, R13, R4 ;  /* 0x0000000d050d7227 */ /* 0x019fce00078e0004 */
.L_x_0:
[----:B------:R-:W-:Y:S02]  /*0260*/  IABS R16, R0 ;  /* 0x0000000000107213 */ /* 0x000fe40000000000 */
[----:B------:R-:W-:Y:S02]  /*0270*/  IABS R4, R15 ;  /* 0x0000000f00047213 */ /* 0x000fe40000000000 */
[----:B------:R-:W0:Y:S01]  /*0280*/  I2F.RP R18, R16 ;  /* 0x0000001000127306 */ /* 0x000e220000209400 */
[----:B------:R-:W-:Y:S02]  /*0290*/  IABS R19, R10 ;  /* 0x0000000a00137213 */ /* 0x000fe40000000000 */
[----:B------:R-:W-:-:S04]  /*02a0*/  IMAD.HI.U32 R17, R13, R4, RZ ;  /* 0x000000040d117227 */ /* 0x000fc800078e00ff */
[----:B------:R-:W-:-:S04]  /*02b0*/  IMAD.MOV R5, RZ, RZ, -R17 ;  /* 0x000000ffff057224 */ /* 0x000fc800078e0a11 */
[----:B------:R-:W-:Y:S01]  /*02c0*/  IMAD R4, R19, R5, R4 ;  /* 0x0000000513047224 */ /* 0x000fe200078e0204 */
[----:B0-----:R-:W0:Y:S04]  /*02d0*/  MUFU.RCP R18, R18 ;  /* 0x0000001200127308 */ /* 0x001e280000001000 */
[----:B------:R-:W-:-:S13]  /*02e0*/  ISETP.GT.U32.AND P1, PT, R9, R4, PT ;  /* 0x000000040900720c */ /* 0x000fda0003f24070 */
[----:B------:R-:W-:Y:S02]  /*02f0*/  @!P1 IMAD.IADD R4, R4, 0x1, -R19 ;  /* 0x0000000104049824 */ /* 0x000fe400078e0a13 */
[----:B------:R-:W-:Y:S01]  /*0300*/  @!P1 VIADD R17, R17, 0x1 ;  /* 0x0000000111119836 */ /* 0x000fe20000000000 */
[----:B0-----:R-:W-:Y:S02]  /*0310*/  IADD3 R5, PT, PT, R18, 0xffffffe, RZ ;  /* 0x0ffffffe12057810 */ /* 0x001fe40007ffe0ff */
[----:B------:R-:W-:Y:S02]  /*0320*/  ISETP.GE.U32.AND P0, PT, R4, R9, PT ;  /* 0x000000090400720c */ /* 0x000fe40003f06070 */
[----:B------:R-:W-:Y:S02]  /*0330*/  LOP3.LUT R4, R15, R10, RZ, 0x3c, !PT ;  /* 0x0000000a0f047212 */ /* 0x000fe400078e3cff */
[----:B------:R-:W0:Y:S01]  /*0340*/  F2I.FTZ.U32.TRUNC.NTZ R5, R5 ;  /* 0x0000000500057305 */ /* 0x000e22000021f000 */
[----:B------:R-:W-:-:S02]  /*0350*/  ISETP.NE.AND P1, PT, R10, RZ, PT ;  /* 0x000000ff0a00720c */ /* 0x000fc40003f25270 */
[----:B------:R-:W-:Y:S02]  /*0360*/  ISETP.GE.AND P2, PT, R4, RZ, PT ;  /* 0x000000ff0400720c */ /* 0x000fe40003f46270 */
[----:B------:R-:W-:-:S04]  /*0370*/  IABS R4, R0 ;  /* 0x0000000000047213 */ /* 0x000fc80000000000 */
[----:B------:R-:W-:Y:S02]  /*0380*/  @P0 VIADD R17, R17, 0x1 ;  /* 0x0000000111110836 */ /* 0x000fe40000000000 */
[----:B------:R-:W-:Y:S02]  /*0390*/  IMAD.MOV R20, RZ, RZ, -R4 ;  /* 0x000000ffff147224 */ /* 0x000fe400078e0a04 */
[----:B------:R-:W-:Y:S01]  /*03a0*/  HFMA2 R4, -RZ, RZ, 0, 0 ;  /* 0x00000000ff047431 */ /* 0x000fe200000001ff */
[----:B0-----:R-:W-:Y:S02]  /*03b0*/  IADD3 R19, PT, PT, RZ, -R5, RZ ;  /* 0x80000005ff137210 */ /* 0x001fe40007ffe0ff */
[----:B------:R-:W-:Y:S01]  /*03c0*/  @!P2 IMAD.MOV R17, RZ, RZ, -R17 ;  /* 0x000000ffff11a224 */ /* 0x000fe200078e0a11 */
[----:B------:R-:W-:Y:S02]  /*03d0*/  @!P1 LOP3.LUT R17, RZ, R10, RZ, 0x33, !PT ;  /* 0x0000000aff119212 */ /* 0x000fe400078e33ff */
[----:B------:R-:W-:-:S02]  /*03e0*/  IMAD R19, R19, R16, RZ ;  /* 0x0000001013137224 */ /* 0x000fc400078e02ff */
[----:B------:R-:W-:Y:S02]  /*03f0*/  IABS R18, R17 ;  /* 0x0000001100127213 */ /* 0x000fe40000000000 */
[----:B------:R-:W-:-:S04]  /*0400*/  IMAD.HI.U32 R4, R5, R19, R4 ;  /* 0x0000001305047227 */ /* 0x000fc800078e0004 */
[----:B------:R-:W-:Y:S02]  /*0410*/  IMAD.MOV.U32 R5, RZ, RZ, R18 ;  /* 0x000000ffff057224 */ /* 0x000fe400078e0012 */
[----:B------:R-:W-:Y:S02]  /*0420*/  IMAD.MOV.U32 R18, RZ, RZ, R20 ;  /* 0x000000ffff127224 */ /* 0x000fe400078e0014 */
[----:B------:R-:W-:Y:S01]  /*0430*/  IMAD.HI.U32 R20, R4, R5, RZ ;  /* 0x0000000504147227 */ /* 0x000fe200078e00ff */
[----:B------:R-:W-:-:S03]  /*0440*/  LOP3.LUT R4, R17, R0, RZ, 0x3c, !PT ;  /* 0x0000000011047212 */ /* 0x000fc600078e3cff */
[----:B------:R-:W-:Y:S01]  /*0450*/  IMAD R5, R20, R18, R5 ;  /* 0x0000001214057224 */ /* 0x000fe200078e0205 */
[----:B------:R-:W-:-:S04]  /*0460*/  ISETP.GE.AND P2, PT, R4, RZ, PT ;  /* 0x000000ff0400720c */ /* 0x000fc80003f46270 */
[----:B------:R-:W-:-:S13]  /*0470*/  ISETP.GT.U32.AND P1, PT, R16, R5, PT ;  /* 0x000000051000720c */ /* 0x000fda0003f24070 */
[-C--:B------:R-:W-:Y:S01]  /*0480*/  @!P1 IADD3 R5, PT, PT, R5, -R16.reuse, RZ ;  /* 0x8000001005059210 */ /* 0x080fe20007ffe0ff */
[----:B------:R-:W-:Y:S01]  /*0490*/  @!P1 VIADD R20, R20, 0x1 ;  /* 0x0000000114149836 */ /* 0x000fe20000000000 */
[----:B------:R-:W-:Y:S02]  /*04a0*/  ISETP.NE.AND P1, PT, R0, RZ, PT ;  /* 0x000000ff0000720c */ /* 0x000fe40003f25270 */
[----:B------:R-:W-:-:S13]  /*04b0*/  ISETP.GE.U32.AND P0, PT, R5, R16, PT ;  /* 0x000000100500720c */ /* 0x000fda0003f06070 */
[----:B------:R-:W-:-:S05]  /*04c0*/  @P0 VIADD R20, R20, 0x1 ;  /* 0x0000000114140836 */ /* 0x000fca0000000000 */
[----:B------:R-:W-:Y:S02]  /*04d0*/  @!P2 IADD3 R20, PT, PT, -R20, RZ, RZ ;  /* 0x000000ff1414a210 */ /* 0x000fe40007ffe1ff */
[----:B------:R-:W-:Y:S02]  /*04e0*/  @!P1 LOP3.LUT R20, RZ, R0, RZ, 0x33, !PT ;  /* 0x00000000ff149212 */ /* 0x000fe400078e33ff */
[----:B------:R-:W-:-:S03]  /*04f0*/  LEA R4, P1, R6, UR8, 0x2 ;  /* 0x0000000806047c11 */ /* 0x000fc6000f8210ff */
[----:B------:R-:W-:Y:S01]  /*0500*/  IMAD.MOV R16, RZ, RZ, -R20 ;  /* 0x000000ffff107224 */ /* 0x000fe200078e0a14 */
[----:B------:R-:W-:-:S03]  /*0510*/  LEA.HI.X R5, R6, UR9, R7, 0x2, P1 ;  /* 0x0000000906057c11 */ /* 0x000fc600088f1407 */
[----:B------:R-:W-:-:S05]  /*0520*/  IMAD R16, R0, R16, R17 ;  /* 0x0000001000107224 */ /* 0x000fca00078e0211 */
[----:B------:R-:W-:-:S13]  /*0530*/  ISETP.GE.AND P0, PT, R16, UR5, PT ;  /* 0x0000000510007c0c */ /* 0x000fda000bf06270 */
[----:B------:R-:W2:Y:S01]  /*0540*/  @!P0 LDG.E R18, desc[UR6][R4.64] ;  /* 0x0000000604128981 */ /* 0x000ea2000c1e1900 */
[----:B------:R-:W-:Y:S02]  /*0550*/  IABS R19, R11 ;  /* 0x0000000b00137213 */ /* 0x000fe40000000000 */
[----:B------:R-:W-:Y:S02]  /*0560*/  IABS R23, R12 ;  /* 0x0000000c00177213 */ /* 0x000fe40000000000 */
[----:B------:R-:W0:Y:S08]  /*0570*/  I2F.RP R22, R19 ;  /* 0x0000001300167306 */ /* 0x000e300000209400 */
[----:B0-----:R-:W0:Y:S02]  /*0580*/  MUFU.RCP R22, R22 ;  /* 0x0000001600167308 */ /* 0x001e240000001000 */
[----:B0-----:R-:W-:Y:S01]  /*0590*/  VIADD R6, R22, 0xffffffe ;  /* 0x0ffffffe16067836 */ /* 0x001fe20000000000 */
[----:B------:R-:W-:-:S05]  /*05a0*/  IABS R22, R20 ;  /* 0x0000001400167213 */ /* 0x000fca0000000000 */
[----:B------:R0:W1:Y:S02]  /*05b0*/  F2I.FTZ.U32.TRUNC.NTZ R7, R6 ;  /* 0x0000000600077305 */ /* 0x000064000021f000 */
[----:B0-----:R-:W-:Y:S01]  /*05c0*/  IMAD.MOV.U32 R6, RZ, RZ, RZ ;  /* 0x000000ffff067224 */ /* 0x001fe200078e00ff */
[----:B-1----:R-:W-:-:S05]  /*05d0*/  IADD3 R24, PT, PT, RZ, -R7, RZ ;  /* 0x80000007ff187210 */ /* 0x002fca0007ffe0ff */
[----:B------:R-:W-:-:S04]  /*05e0*/  IMAD R21, R24, R19, RZ ;  /* 0x0000001318157224 */ /* 0x000fc800078e02ff */
[----:B------:R-:W-:Y:S01]  /*05f0*/  IMAD.HI.U32 R7, R7, R21, R6 ;  /* 0x0000001507077227 */ /* 0x000fe200078e0006 */
[----:B------:R-:W-:-:S04]  /*0600*/  MOV R21, R23 ;  /* 0x0000001700157202 */ /* 0x000fc80000000f00 */
[----:B------:R-:W0:Y:S01]  /*0610*/  I2F.RP R23, R21 ;  /* 0x0000001500177306 */ /* 0x000e220000209400 */
[----:B------:R-:W-:-:S04]  /*0620*/  IMAD.HI.U32 R6, R7, R22, RZ ;  /* 0x0000001607067227 */ /* 0x000fc800078e00ff */
[----:B------:R-:W-:-:S04]  /*0630*/  IMAD.MOV R7, RZ, RZ, -R6 ;  /* 0x000000ffff077224 */ /* 0x000fc800078e0a06 */
[----:B------:R-:W-:-:S05]  /*0640*/  IMAD R22, R19, R7, R22 ;  /* 0x0000000713167224 */ /* 0x000fca00078e0216 */
[----:B------:R-:W-:Y:S01]  /*0650*/  ISETP.GT.U32.AND P3, PT, R19, R22, PT ;  /* 0x000000161300720c */ /* 0x000fe20003f64070 */
[----:B0-----:R-:W0:-:S12]  /*0660*/  MUFU.RCP R23, R23 ;  /* 0x0000001700177308 */ /* 0x001e180000001000 */
[-C--:B------:R-:W-:Y:S02]  /*0670*/  @!P3 IADD3 R22, PT, PT, R22, -R19.reuse, RZ ;  /* 0x800000131616b210 */ /* 0x080fe40007ffe0ff */
[----:B------:R-:W-:Y:S02]  /*0680*/  @!P3 IADD3 R6, PT, PT, R6, 0x1, RZ ;  /* 0x000000010606b810 */ /* 0x000fe40007ffe0ff */
[----:B------:R-:W-:Y:S01]  /*0690*/  ISETP.GE.U32.AND P1, PT, R22, R19, PT ;  /* 0x000000131600720c */ /* 0x000fe20003f26070 */
[----:B0-----:R-:W-:Y:S01]  /*06a0*/  VIADD R7, R23, 0xffffffe ;  /* 0x0ffffffe17077836 */ /* 0x001fe20000000000 */
[----:B------:R-:W-:Y:S02]  /*06b0*/  LOP3.LUT R19, R20, R11, RZ, 0x3c, !PT ;  /* 0x0000000b14137212 */ /* 0x000fe400078e3cff */
[----:B------:R-:W-:Y:S02]  /*06c0*/  ISETP.NE.AND P3, PT, R11, RZ, PT ;  /* 0x000000ff0b00720c */ /* 0x000fe40003f65270 */
[----:B------:R-:W-:Y:S01]  /*06d0*/  ISETP.GE.AND P2, PT, R19, RZ, PT ;  /* 0x000000ff1300720c */ /* 0x000fe20003f46270 */
[----:B------:R-:W0:Y:S06]  /*06e0*/  F2I.FTZ.U32.TRUNC.NTZ R7, R7 ;  /* 0x0000000700077305 */ /* 0x000e2c000021f000 */
[----:B------:R-:W-:-:S05]  /*06f0*/  @P1 VIADD R6, R6, 0x1 ;  /* 0x0000000106061836 */ /* 0x000fca0000000000 */
[----:B------:R-:W-:Y:S01]  /*0700*/  MOV R19, R6 ;  /* 0x0000000600137202 */ /* 0x000fe20000000f00 */
[----:B0-----:R-:W-:-:S03]  /*0710*/  IMAD.MOV R6, RZ, RZ, -R7 ;  /* 0x000000ffff067224 */ /* 0x001fc600078e0a07 */
[----:B------:R-:W-:Y:S02]  /*0720*/  @!P2 IADD3 R19, PT, PT, -R19, RZ, RZ ;  /* 0x000000ff1313a210 */ /* 0x000fe40007ffe1ff */
[----:B------:R-:W-:Y:S01]  /*0730*/  @!P3 LOP3.LUT R19, RZ, R11, RZ, 0x33, !PT ;  /* 0x0000000bff13b212 */ /* 0x000fe200078e33ff */
[----:B------:R-:W-:Y:S02]  /*0740*/  IMAD R23, R6, R21, RZ ;  /* 0x0000001506177224 */ /* 0x000fe400078e02ff */
[----:B------:R-:W-:Y:S01]  /*0750*/  IMAD.MOV.U32 R6, RZ, RZ, RZ ;  /* 0x000000ffff067224 */ /* 0x000fe200078e00ff */
[----:B------:R-:W-:Y:S02]  /*0760*/  IABS R22, R19 ;  /* 0x0000001300167213 */ /* 0x000fe40000000000 */
[----:B------:R-:W-:Y:S01]  /*0770*/  ISETP.GE.AND P3, PT, R19, RZ, PT ;  /* 0x000000ff1300720c */ /* 0x000fe20003f66270 */
[----:B------:R-:W-:Y:S01]  /*0780*/  IMAD.HI.U32 R6, R7, R23, R6 ;  /* 0x0000001707067227 */ /* 0x000fe200078e0006 */
[----:B------:R-:W-:-:S03]  /*0790*/  MOV R7, R22 ;  /* 0x0000001600077202 */ /* 0x000fc60000000f00 */
[----:B------:R-:W-:Y:S02]  /*07a0*/  IMAD.MOV R19, RZ, RZ, -R19 ;  /* 0x000000ffff137224 */ /* 0x000fe400078e0a13 */
[----:B------:R-:W-:-:S04]  /*07b0*/  IMAD.HI.U32 R6, R6, R7, RZ ;  /* 0x0000000706067227 */ /* 0x000fc800078e00ff */
[----:B------:R-:W-:Y:S02]  /*07c0*/  IMAD.MOV R6, RZ, RZ, -R6 ;  /* 0x000000ffff067224 */ /* 0x000fe400078e0a06 */
[----:B------:R-:W-:Y:S02]  /*07d0*/  IMAD R20, R11, R19, R20 ;  /* 0x000000130b147224 */ /* 0x000fe400078e0214 */
[----:B------:R-:W-:Y:S02]  /*07e0*/  IMAD R6, R21, R6, R7 ;  /* 0x0000000615067224 */ /* 0x000fe400078e0207 */
[----:B------:R-:W-:-:S03]  /*07f0*/  IMAD.MOV R19, RZ, RZ, -R17 ;  /* 0x000000ffff137224 */ /* 0x000fc600078e0a11 */
[----:B------:R-:W-:Y:S01]  /*0800*/  ISETP.GT.U32.AND P1, PT, R21, R6, PT ;  /* 0x000000061500720c */ /* 0x000fe20003f24070 */
[----:B------:R-:W-:-:S12]  /*0810*/  IMAD R22, R10, R19, R15 ;  /* 0x000000130a167224 */ /* 0x000fd800078e020f */
[----:B------:R-:W-:Y:S02]  /*0820*/  @!P1 IADD3 R6, PT, PT, R6, -R21, RZ ;  /* 0x8000001506069210 */ /* 0x000fe40007ffe0ff */
[----:B------:R-:W-:Y:S02]  /*0830*/  ISETP.NE.AND P1, PT, R12, RZ, PT ;  /* 0x000000ff0c00720c */ /* 0x000fe40003f25270 */
[----:B------:R-:W-:-:S13]  /*0840*/  ISETP.GT.U32.AND P2, PT, R21, R6, PT ;  /* 0x000000061500720c */ /* 0x000fda0003f44070 */
[----:B------:R-:W-:-:S05]  /*0850*/  @!P2 IMAD.IADD R6, R6, 0x1, -R21 ;  /* 0x000000010606a824 */ /* 0x000fca00078e0a15 */
[----:B------:R-:W-:Y:S02]  /*0860*/  MOV R21, R6 ;  /* 0x0000000600157202 */ /* 0x000fe40000000f00 */
[----:B------:R-:W0:Y:S02]  /*0870*/  @!P0 LDC.64 R6, c[0x0][0x388] ;  /* 0x0000e200ff068b82 */ /* 0x000e240000000a00 */
[----:B------:R-:W-:Y:S02]  /*0880*/  @!P3 IADD3 R21, PT, PT, -R21, RZ, RZ ;  /* 0x000000ff1515b210 */ /* 0x000fe40007ffe1ff */
[----:B------:R-:W-:-:S05]  /*0890*/  @!P1 LOP3.LUT R21, RZ, R12, RZ, 0x33, !PT ;  /* 0x0000000cff159212 */ /* 0x000fca00078e33ff */
[----:B------:R-:W-:-:S04]  /*08a0*/  IMAD R17, R21, R11, R20 ;  /* 0x0000000b15117224 */ /* 0x000fc800078e0214 */
[----:B------:R-:W-:-:S04]  /*08b0*/  @!P0 IMAD R19, R17, UR5, R16 ;  /* 0x0000000511138c24 */ /* 0x000fc8000f8e0210 */
[----:B------:R-:W-:-:S04]  /*08c0*/  @!P0 IMAD R19, R19, R10, R22 ;  /* 0x0000000a13138224 */ /* 0x000fc800078e0216 */
[----:B0-----:R-:W-:Y:S02]  /*08d0*/  @!P0 IMAD.WIDE R20, R19, 0x4, R6 ;  /* 0x0000000413148825 */ /* 0x001fe400078e0206 */
[----:B------:R-:W0:Y:S08]  /*08e0*/  @P0 LDC R19, c[0x0][0x3a4] ;  /* 0x0000e900ff130b82 */ /* 0x000e300000000800 */
[----:B------:R-:W1:Y:S01]  /*08f0*/  @P0 LDC.64 R6, c[0x0][0x390] ;  /* 0x0000e400ff060b82 */ /* 0x000e620000000a00 */
[----:B--2---:R2:W-:Y:S04]  /*0900*/  @!P0 STG.E desc[UR6][R20.64], R18 ;  /* 0x0000001214008986 */ /* 0x0045e8000c101906 */
[----:B------:R-:W3:Y:S01]  /*0910*/  @P0 LDG.E R5, desc[UR6][R4.64] ;  /* 0x0000000604050981 */ /* 0x000ee2000c1e1900 */
[----:B------:R-:W-:-:S05]  /*0920*/  @P0 IADD3 R16, PT, PT, R16, -UR5, RZ ;  /* 0x8000000510100c10 */ /* 0x000fca000fffe0ff */
[----:B0-----:R-:W-:-:S04]  /*0930*/  @P0 IMAD R17, R17, R19, R16 ;  /* 0x0000001311110224 */ /* 0x001fc800078e0210 */
[----:B------:R-:W-:-:S04]  /*0940*/  @P0 IMAD R17, R17, R10, R22 ;  /* 0x0000000a11110224 */ /* 0x000fc800078e0216 */
[----:B-1----:R-:W-:-:S04]  /*0950*/  @P0 IMAD.WIDE R16, R17, 0x4, R6 ;  /* 0x0000000411100825 */ /* 0x002fc800078e0206 */
[----:B------:R-:W-:-:S05]  /*0960*/  IMAD.IADD R6, R14, 0x1, R15 ;  /* 0x000000010e067824 */ /* 0x000fca00078e020f */
[----:B------:R-:W-:Y:S02]  /*0970*/  SHF.R.S32.HI R7, RZ, 0x1f, R6 ;  /* 0x0000001fff077819 */ /* 0x000fe40000011406 */
[-C--:B------:R-:W-:Y:S01]  /*0980*/  MOV R15, R6.reuse ;  /* 0x00000006000f7202 */ /* 0x080fe20000000f00 */
[----:B---3--:R2:W-:Y:S01]  /*0990*/  @P0 STG.E desc[UR6][R16.64], R5 ;  /* 0x0000000510000986 */ /* 0x0085e2000c101906 */
[----:B------:R-:W-:-:S04]  /*09a0*/  ISETP.GT.U32.AND P0, PT, R2, R6, PT ;  /* 0x000000060200720c */ /* 0x000fc80003f04070 */
[----:B------:R-:W-:-:S13]  /*09b0*/  ISETP.GT.AND.EX P0, PT, R8, R7, PT, P0 ;  /* 0x000000070800720c */ /* 0x000fda0003f04300 */
[----:B--2---:R-:W-:Y:S05]  /*09c0*/  @P0 BRA `(.L_x_0) ;  /* 0xfffffff800240947 */ /* 0x004fea000383ffff */
[----:B------:R-:W-:Y:S05]  /*09d0*/  EXIT ;  /* 0x000000000000794d */ /* 0x000fea0003800000 */
.L_x_1:
[----:B------:R-:W-:-:S00]  /*09e0*/  BRA `(.L_x_1) ;  /* 0xfffffffc00fc7947 */ /* 0x000fc0000383ffff */
[----:B------:R-:W-:-:S00]  /*09f0*/  NOP ;  /* 0x0000000000007918 */ /* 0x000fc00000000000 */
        /* <DEDUP_REMOVED lines=8> */
.L_x_4:


//--------------------- .text._Z18kernel_cat_forwardPfS_S_iiiii --------------------------
	.section	.text._Z18kernel_cat_forwardPfS_S_iiiii,"ax",@progbits
	.align	128
        .global         _Z18kernel_cat_forwardPfS_S_iiiii
        .type           _Z18kernel_cat_forwardPfS_S_iiiii,@function
        .size           _Z18kernel_cat_forwardPfS_S_iiiii,(.L_x_5 - _Z18kernel_cat_forwardPfS_S_iiiii)
        .other          _Z18kernel_cat_forwardPfS_S_iiiii,@"STO_CUDA_ENTRY STV_DEFAULT"
_Z18kernel_cat_forwardPfS_S_iiiii:
.text._Z18kernel_cat_forwardPfS_S_iiiii:
        /* <DEDUP_REMOVED lines=31> */
[----:B--2---:R-:W-:-:S06]  /*01f0*/  IADD3 R4, PT, PT, R11, 0xffffffe, RZ ;  /* 0x0ffffffe0b047810 */ /* 0x004fcc0007ffe0ff */
[----:B------:R1:W2:Y:S02]  /*0200*/  F2I.FTZ.U32.TRUNC.NTZ R5, R4 ;  /* 0x0000000400057305 */ /* 0x0002a4000021f000 */
[----:B-1----:R-:W-:Y:S02]  /*0210*/  IMAD.MOV.U32 R4, RZ, RZ, RZ ;  /* 0x000000ffff047224 */ /* 0x002fe400078e00ff */
[----:B--2---:R-:W-:-:S04]  /*0220*/  IMAD.MOV R14, RZ, RZ, -R5 ;  /* 0x000000ffff0e7224 */ /* 0x004fc800078e0a05 */
[----:B------:R-:W-:Y:S01]  /*0230*/  IMAD R11, R14, R7, RZ ;  /* 0x000000070e0b7224 */ /* 0x000fe200078e02ff */
[----:B------:R-:W-:-:S03]  /*0240*/  MOV R14, R13 ;  /* 0x0000000d000e7202 */ /* 0x000fc60000000f00 */
[----:B0--34-:R-:W-:-:S07]  /*0250*/  IMAD.HI.U32 R11, R5, R11, R4 ;  /* 0x0000000b050b7227 */ /* 0x019fce00078e0004 */
.L_x_2:
[----:B------:R-:W-:Y:S02]  /*0260*/  IABS R16, R0 ;  /* 0x0000000000107213 */ /* 0x000fe40000000000 */
[----:B------:R-:W-:Y:S02]  /*0270*/  IABS R4, R13 ;  /* 0x0000000d00047213 */ /* 0x000fe40000000000 */
[----:B0-----:R-:W0:Y:S01]  /*0280*/  I2F.RP R18, R16 ;  /* 0x0000001000127306 */ /* 0x001e220000209400 */
[----:B------:R-:W-:Y:S02]  /*0290*/  IABS R19, R8 ;  /* 0x0000000800137213 */ /* 0x000fe40000000000 */
[----:B------:R-:W-:Y:S01]  /*02a0*/  IMAD.HI.U32 R17, R11, R4, RZ ;  /* 0x000000040b117227 */ /* 0x000fe200078e00ff */
[----:B------:R-:W-:-:S03]  /*02b0*/  IABS R21, R0 ;  /* 0x0000000000157213 */ /* 0x000fc60000000000 */
[----:B------:R-:W-:Y:S01]  /*02c0*/  IMAD.MOV R5, RZ, RZ, -R17 ;  /* 0x000000ffff057224 */ /* 0x000fe200078e0a11 */
[----:B------:R-:W-:-:S03]  /*02d0*/  IADD3 R21, PT, PT, RZ, -R21, RZ ;  /* 0x80000015ff157210 */ /* 0x000fc60007ffe0ff */
        /* <DEDUP_REMOVED lines=10> */
[----:B------:R-:W-:Y:S01]  /*0380*/  ISETP.GE.AND P2, PT, R4, RZ, PT ;  /* 0x000000ff0400720c */ /* 0x000fe20003f46270 */
[----:B------:R-:W-:Y:S01]  /*0390*/  IMAD.MOV.U32 R4, RZ, RZ, RZ ;  /* 0x000000ffff047224 */ /* 0x000fe200078e00ff */
[----:B------:R-:W-:-:S04]  /*03a0*/  IABS R18, R9 ;  /* 0x0000000900127213 */ /* 0x000fc80000000000 */
[----:B------:R-:W-:Y:S01]  /*03b0*/  @P0 VIADD R17, R17, 0x1 ;  /* 0x0000000111110836 */ /* 0x000fe20000000000 */
[----:B0-----:R-:W-:-:S06]  /*03c0*/  IADD3 R19, PT, PT, RZ, -R5, RZ ;  /* 0x80000005ff137210 */ /* 0x001fcc0007ffe0ff */
[----:B------:R-:W-:Y:S01]  /*03d0*/  @!P2 IMAD.MOV R17, RZ, RZ, -R17 ;  /* 0x000000ffff11a224 */ /* 0x000fe200078e0a11 */
[----:B------:R-:W-:Y:S01]  /*03e0*/  @!P1 LOP3.LUT R17, RZ, R8, RZ, 0x33, !PT ;  /* 0x00000008ff119212 */ /* 0x000fe200078e33ff */
[----:B------:R-:W-:-:S03]  /*03f0*/  IMAD R19, R19, R16, RZ ;  /* 0x0000001013137224 */ /* 0x000fc600078e02ff */
[----:B------:R-:W-:Y:S01]  /*0400*/  IABS R20, R17 ;  /* 0x0000001100147213 */ /* 0x000fe20000000000 */
[----:B------:R-:W-:Y:S02]  /*0410*/  IMAD.HI.U32 R4, R5, R19, R4 ;  /* 0x0000001305047227 */ /* 0x000fe400078e0004 */
[----:B------:R-:W0:Y:S02]  /*0420*/  I2F.RP R19, R18 ;  /* 0x0000001200137306 */ /* 0x000e240000209400 */
[----:B------:R-:W-:Y:S02]  /*0430*/  IMAD.MOV.U32 R5, RZ, RZ, R20 ;  /* 0x000000ffff057224 */ /* 0x000fe400078e0014 */
[----:B------:R-:W-:Y:S02]  /*0440*/  IMAD.MOV.U32 R20, RZ, RZ, R21 ;  /* 0x000000ffff147224 */ /* 0x000fe400078e0015 */
[----:B------:R-:W-:-:S04]  /*0450*/  IMAD.HI.U32 R4, R4, R5, RZ ;  /* 0x0000000504047227 */ /* 0x000fc800078e00ff */
[----:B------:R-:W-:-:S05]  /*0460*/  IMAD R5, R4, R20, R5 ;  /* 0x0000001404057224 */ /* 0x000fca00078e0205 */
[----:B------:R-:W-:Y:S01]  /*0470*/  ISETP.GT.U32.AND P1, PT, R16, R5, PT ;  /* 0x000000051000720c */ /* 0x000fe20003f24070 */
[----:B0-----:R-:W0:-:S12]  /*0480*/  MUFU.RCP R19, R19 ;  /* 0x0000001300137308 */ /* 0x001e180000001000 */
[-C--:B------:R-:W-:Y:S01]  /*0490*/  @!P1 IADD3 R5, PT, PT, R5, -R16.reuse, RZ ;  /* 0x8000001005059210 */ /* 0x080fe20007ffe0ff */
[----:B------:R-:W-:Y:S01]  /*04a0*/  @!P1 VIADD R4, R4, 0x1 ;  /* 0x0000000104049836 */ /* 0x000fe20000000000 */
[----:B------:R-:W-:Y:S02]  /*04b0*/  ISETP.NE.AND P1, PT, R0, RZ, PT ;  /* 0x000000ff0000720c */ /* 0x000fe40003f25270 */
[----:B------:R-:W-:Y:S01]  /*04c0*/  ISETP.GE.U32.AND P0, PT, R5, R16, PT ;  /* 0x000000100500720c */ /* 0x000fe20003f06070 */
[----:B0-----:R-:W-:Y:S01]  /*04d0*/  VIADD R20, R19, 0xffffffe ;  /* 0x0ffffffe13147836 */ /* 0x001fe20000000000 */
[----:B------:R-:W-:Y:S02]  /*04e0*/  LOP3.LUT R16, R17, R0, RZ, 0x3c, !PT ;  /* 0x0000000011107212 */ /* 0x000fe400078e3cff */
[----:B------:R-:W-:Y:S01]  /*04f0*/  IABS R19, R10 ;  /* 0x0000000a00137213 */ /* 0x000fe20000000000 */
[----:B------:R-:W0:Y:S01]  /*0500*/  F2I.FTZ.U32.TRUNC.NTZ R5, R20 ;  /* 0x0000001400057305 */ /* 0x000e22000021f000 */
[----:B------:R-:W-:-:S07]  /*0510*/  ISETP.GE.AND P2, PT, R16, RZ, PT ;  /* 0x000000ff1000720c */ /* 0x000fce0003f46270 */
[----:B------:R-:W-:-:S05]  /*0520*/  @P0 IADD3 R4, PT, PT, R4, 0x1, RZ ;  /* 0x0000000104040810 */ /* 0x000fca0007ffe0ff */
[----:B------:R-:W-:Y:S02]  /*0530*/  IMAD.MOV.U32 R16, RZ, RZ, R4 ;  /* 0x000000ffff107224 */ /* 0x000fe400078e0004 */
[----:B0-----:R-:W-:Y:S02]  /*0540*/  IMAD.MOV R21, RZ, RZ, -R5 ;  /* 0x000000ffff157224 */ /* 0x001fe400078e0a05 */
[----:B------:R-:W-:Y:S01]  /*0550*/  IMAD.MOV.U32 R4, RZ, RZ, RZ ;  /* 0x000000ffff047224 */ /* 0x000fe200078e00ff */
[----:B------:R-:W-:Y:S01]  /*0560*/  @!P2 IADD3 R16, PT, PT, -R16, RZ, RZ ;  /* 0x000000ff1010a210 */ /* 0x000fe20007ffe1ff */
[----:B------:R-:W-:Y:S01]  /*0570*/  IMAD R21, R21, R18, RZ ;  /* 0x0000001215157224 */ /* 0x000fe200078e02ff */
[----:B------:R-:W-:-:S03]  /*0580*/  @!P1 LOP3.LUT R16, RZ, R0, RZ, 0x33, !PT ;  /* 0x00000000ff109212 */ /* 0x000fc600078e33ff */
[----:B------:R-:W-:Y:S01]  /*0590*/  IMAD.HI.U32 R4, R5, R21, R4 ;  /* 0x0000001505047227 */ /* 0x000fe200078e0004 */
[----:B------:R-:W-:Y:S01]  /*05a0*/  IABS R20, R16 ;  /* 0x0000001000147213 */ /* 0x000fe20000000000 */
[----:B------:R-:W0:Y:S03]  /*05b0*/  I2F.RP R21, R19 ;  /* 0x0000001300157306 */ /* 0x000e260000209400 */
[----:B------:R-:W-:-:S05]  /*05c0*/  MOV R5, R20 ;  /* 0x0000001400057202 */ /* 0x000fca0000000f00 */
[----:B------:R-:W-:-:S04]  /*05d0*/  IMAD.HI.U32 R20, R4, R5, RZ ;  /* 0x0000000504147227 */ /* 0x000fc800078e00ff */
[----:B------:R-:W-:Y:S01]  /*05e0*/  IMAD.MOV R4, RZ, RZ, -R20 ;  /* 0x000000ffff047224 */ /* 0x000fe200078e0a14 */
[----:B0-----:R-:W0:Y:S03]  /*05f0*/  MUFU.RCP R21, R21 ;  /* 0x0000001500157308 */ /* 0x001e260000001000 */
[----:B------:R-:W-:Y:S01]  /*0600*/  IMAD R5, R18, R4, R5 ;  /* 0x0000000412057224 */ /* 0x000fe200078e0205 */
[----:B------:R-:W-:-:S04]  /*0610*/  LOP3.LUT R4, R16, R9, RZ, 0x3c, !PT ;  /* 0x0000000910047212 */ /* 0x000fc800078e3cff */
[----:B------:R-:W-:Y:S02]  /*0620*/  ISETP.GT.U32.AND P1, PT, R18, R5, PT ;  /* 0x000000051200720c */ /* 0x000fe40003f24070 */
[----:B------:R-:W-:Y:S01]  /*0630*/  ISETP.GE.AND P2, PT, R4, RZ, PT ;  /* 0x000000ff0400720c */ /* 0x000fe20003f46270 */
[----:B0-----:R-:W-:-:S10]  /*0640*/  VIADD R22, R21, 0xffffffe ;  /* 0x0ffffffe15167836 */ /* 0x001fd40000000000 */
[-C--:B------:R-:W-:Y:S02]  /*0650*/  @!P1 IADD3 R5, PT, PT, R5, -R18.reuse, RZ ;  /* 0x8000001205059210 */ /* 0x080fe40007ffe0ff */
[----:B------:R-:W-:Y:S02]  /*0660*/  @!P1 IADD3 R20, PT, PT, R20, 0x1, RZ ;  /* 0x0000000114149810 */ /* 0x000fe40007ffe0ff */
[----:B------:R-:W-:Y:S02]  /*0670*/  ISETP.GE.U32.AND P0, PT, R5, R18, PT ;  /* 0x000000120500720c */ /* 0x000fe40003f06070 */
[----:B------:R-:W0:Y:S01]  /*0680*/  F2I.FTZ.U32.TRUNC.NTZ R5, R22 ;  /* 0x0000001600057305 */ /* 0x000e22000021f000 */
[----:B------:R-:W-:-:S10]  /*0690*/  ISETP.NE.AND P1, PT, R9, RZ, PT ;  /* 0x000000ff0900720c */ /* 0x000fd40003f25270 */
[----:B------:R-:W-:Y:S01]  /*06a0*/  @P0 VIADD R20, R20, 0x1 ;  /* 0x0000000114140836 */ /* 0x000fe20000000000 */
[----:B0-----:R-:W-:-:S03]  /*06b0*/  IADD3 R4, PT, PT, RZ, -R5, RZ ;  /* 0x80000005ff047210 */ /* 0x001fc60007ffe0ff */
[----:B------:R-:W-:Y:S01]  /*06c0*/  @!P2 IMAD.MOV R20, RZ, RZ, -R20 ;  /* 0x000000ffff14a224 */ /* 0x000fe200078e0a14 */
[----:B------:R-:W-:Y:S01]  /*06d0*/  @!P1 LOP3.LUT R20, RZ, R9, RZ, 0x33, !PT ;  /* 0x00000009ff149212 */ /* 0x000fe200078e33ff */
[----:B------:R-:W-:Y:S02]  /*06e0*/  IMAD R21, R4, R19, RZ ;  /* 0x0000001304157224 */ /* 0x000fe400078e02ff */
[----:B------:R-:W-:Y:S01]  /*06f0*/  HFMA2 R4, -RZ, RZ, 0, 0 ;  /* 0x00000000ff047431 */ /* 0x000fe200000001ff */
[----:B------:R-:W-:Y:S02]  /*0700*/  IABS R18, R20 ;  /* 0x0000001400127213 */ /* 0x000fe40000000000 */
[----:B------:R-:W-:Y:S01]  /*0710*/  ISETP.GE.AND P2, PT, R20, RZ, PT ;  /* 0x000000ff1400720c */ /* 0x000fe20003f46270 */
[----:B------:R-:W-:-:S04]  /*0720*/  IMAD.MOV R20, RZ, RZ, -R20 ;  /* 0x000000ffff147224 */ /* 0x000fc800078e0a14 */
[----:B------:R-:W-:Y:S02]  /*0730*/  IMAD R20, R9, R20, R16 ;  /* 0x0000001409147224 */ /* 0x000fe400078e0210 */
[----:B------:R-:W-:-:S04]  /*0740*/  IMAD.HI.U32 R4, R5, R21, R4 ;  /* 0x0000001505047227 */ /* 0x000fc800078e0004 */
[----:B------:R-:W-:Y:S02]  /*0750*/  IMAD.MOV.U32 R5, RZ, RZ, R18 ;  /* 0x000000ffff057224 */ /* 0x000fe400078e0012 */
[----:B------:R-:W-:Y:S02]  /*0760*/  IMAD.MOV R18, RZ, RZ, -R16 ;  /* 0x000000ffff127224 */ /* 0x000fe400078e0a10 */
[----:B------:R-:W-:-:S04]  /*0770*/  IMAD.HI.U32 R4, R4, R5, RZ ;  /* 0x0000000504047227 */ /* 0x000fc800078e00ff */
[--C-:B------:R-:W-:Y:S01]  /*0780*/  IMAD R18, R0, R18, R17.reuse ;  /* 0x0000001200127224 */ /* 0x100fe200078e0211 */
[----:B------:R-:W-:Y:S01]  /*0790*/  IADD3 R4, PT, PT, -R4, RZ, RZ ;  /* 0x000000ff04047210 */ /* 0x000fe20007ffe1ff */
[----:B------:R-:W-:-:S03]  /*07a0*/  IMAD.MOV R17, RZ, RZ, -R17 ;  /* 0x000000ffff117224 */ /* 0x000fc600078e0a11 */
[----:B------:R-:W-:Y:S01]  /*07b0*/  ISETP.GE.AND P3, PT, R18, UR5, PT ;  /* 0x0000000512007c0c */ /* 0x000fe2000bf66270 */
[----:B------:R-:W-:-:S05]  /*07c0*/  IMAD R4, R19, R4, R5 ;  /* 0x0000000413047224 */ /* 0x000fca00078e0205 */
[----:B------:R-:W-:-:S07]  /*07d0*/  ISETP.GT.U32.AND P0, PT, R19, R4, PT ;  /* 0x000000041300720c */ /* 0x000fce0003f04070 */
[----:B------:R-:W0:Y:S06]  /*07e0*/  @P3 LDC R22, c[0x0][0x3a4] ;  /* 0x0000e900ff163b82 */ /* 0x000e2c0000000800 */
[----:B------:R-:W-:Y:S02]  /*07f0*/  @!P0 IADD3 R4, PT, PT, R4, -R19, RZ ;  /* 0x8000001304048210 */ /* 0x000fe40007ffe0ff */
[----:B------:R-:W-:Y:S02]  /*0800*/  ISETP.NE.AND P0, PT, R10, RZ, PT ;  /* 0x000000ff0a00720c */ /* 0x000fe40003f05270 */
[----:B------:R-:W-:-:S13]  /*0810*/  ISETP.GT.U32.AND P1, PT, R19, R4, PT ;  /* 0x000000041300720c */ /* 0x000fda0003f24070 */
[----:B------:R-:W-:-:S05]  /*0820*/  @!P1 IMAD.IADD R4, R4, 0x1, -R19 ;  /* 0x0000000104049824 */ /* 0x000fca00078e0a13 */
[----:B------:R-:W-:Y:S02]  /*0830*/  MOV R19, R4 ;  /* 0x0000000400137202 */ /* 0x000fe40000000f00 */
[----:B------:R-:W1:Y:S02]  /*0840*/  @!P3 LDC.64 R4, c[0x0][0x388] ;  /* 0x0000e200ff04bb82 */ /* 0x000e640000000a00 */
[----:B------:R-:W-:Y:S02]  /*0850*/  @!P2 IADD3 R19, PT, PT, -R19, RZ, RZ ;  /* 0x000000ff1313a210 */ /* 0x000fe40007ffe1ff */
[----:B------:R-:W-:-:S05]  /*0860*/  @!P0 LOP3.LUT R19, RZ, R10, RZ, 0x33, !PT ;  /* 0x0000000aff138212 */ /* 0x000fca00078e33ff */
[----:B------:R-:W-:Y:S02]  /*0870*/  IMAD R19, R19, R9, R20 ;  /* 0x0000000913137224 */ /* 0x000fe400078e0214 */
[----:B------:R-:W-:Y:S02]  /*0880*/  IMAD R20, R8, R17, R13 ;  /* 0x0000001108147224 */ /* 0x000fe400078e020d */
[----:B------:R-:W-:-:S04]  /*0890*/  @!P3 IMAD R17, R19, UR5, R18 ;  /* 0x000000051311bc24 */ /* 0x000fc8000f8e0212 */
[----:B------:R-:W-:-:S04]  /*08a0*/  @!P3 IMAD R17, R17, R8, R20 ;  /* 0x000000081111b224 */ /* 0x000fc800078e0214 */
[----:B-1----:R-:W-:Y:S02]  /*08b0*/  @!P3 IMAD.WIDE R4, R17, 0x4, R4 ;  /* 0x000000041104b825 */ /* 0x002fe400078e0204 */
[----:B------:R-:W1:Y:S03]  /*08c0*/  @P3 LDC.64 R16, c[0x0][0x390] ;  /* 0x0000e400ff103b82 */ /* 0x000e660000000a00 */
[----:B------:R-:W2:Y:S01]  /*08d0*/  @!P3 LDG.E R21, desc[UR6][R4.64] ;  /* 0x000000060415b981 */ /* 0x000ea2000c1e1900 */
[----:B------:R-:W-:-:S05]  /*08e0*/  @P3 IADD3 R18, PT, PT, R18, -UR5, RZ ;  /* 0x8000000512123c10 */ /* 0x000fca000fffe0ff */
[----:B0-----:R-:W-:-:S04]  /*08f0*/  @P3 IMAD R19, R19, R22, R18 ;  /* 0x0000001613133224 */ /* 0x001fc800078e0212 */
[----:B------:R-:W-:-:S04]  /*0900*/  @P3 IMAD R19, R19, R8, R20 ;  /* 0x0000000813133224 */ /* 0x000fc800078e0214 */
[----:B-1----:R-:W-:-:S05]  /*0910*/  @P3 IMAD.WIDE R16, R19, 0x4, R16 ;  /* 0x0000000413103825 */ /* 0x002fca00078e0210 */
[----:B------:R-:W2:Y:S01]  /*0920*/  @P3 LDG.E R21, desc[UR6][R16.64] ;  /* 0x0000000610153981 */ /* 0x000ea2000c1e1900 */
[----:B------:R-:W-:-:S04]  /*0930*/  LEA R18, P0, R14, UR8, 0x2 ;  /* 0x000000080e127c11 */ /* 0x000fc8000f8010ff */
[----:B------:R-:W-:Y:S01]  /*0940*/  LEA.HI.X R19, R14, UR9, R15, 0x2, P0 ;  /* 0x000000090e137c11 */ /* 0x000fe200080f140f */
[----:B------:R-:W-:-:S05]  /*0950*/  IMAD.IADD R14, R12, 0x1, R13 ;  /* 0x000000010c0e7824 */ /* 0x000fca00078e020d */
[-C--:B------:R-:W-:Y:S02]  /*0960*/  ISETP.GT.U32.AND P0, PT, R2, R14.reuse, PT ;  /* 0x0000000e0200720c */ /* 0x080fe40003f04070 */
[----:B------:R-:W-:Y:S02]  /*0970*/  SHF.R.S32.HI R15, RZ, 0x1f, R14 ;  /* 0x0000001fff0f7819 */ /* 0x000fe4000001140e */
[----:B------:R-:W-:Y:S02]  /*0980*/  MOV R13, R14 ;  /* 0x0000000e000d7202 */ /* 0x000fe40000000f00 */
[----:B------:R-:W-:Y:S01]  /*0990*/  ISETP.GT.AND.EX P0, PT, R6, R15, PT, P0 ;  /* 0x0000000f0600720c */ /* 0x000fe20003f04300 */
[----:B--2---:R0:W-:-:S12]  /*09a0*/  STG.E desc[UR6][R18.64], R21 ;  /* 0x0000001512007986 */ /* 0x0041d8000c101906 */
[----:B------:R-:W-:Y:S05]  /*09b0*/  @P0 BRA `(.L_x_2) ;  /* 0xfffffff800280947 */ /* 0x000fea000383ffff */
[----:B------:R-:W-:Y:S05]  /*09c0*/  EXIT ;  /* 0x000000000000794d */ /* 0x000fea0003800000 */
.L_x_3:
        /* <DEDUP_REMOVED lines=11> */
.L_x_5:


//--------------------- .nv.shared.reserved.0     --------------------------
	.section	.nv.shared.reserved.0,"aw",@nobits
	.weak		__nv_reservedSMEM_offset_0_alias
	.size		__nv_reservedSMEM_offset_0_alias, 0, 64
	.other		__nv_reservedSMEM_offset_0_alias,@"STO_CUDA_RESERVED_SHARED STV_DEFAULT"
__nv_reservedSMEM_offset_0_alias:
	.zero		0
	.zero		64


//--------------------- .nv.constant0._Z19kernel_cat_backwardPfS_S_iiiii --------------------------
	.section	.nv.constant0._Z19kernel_cat_backwardPfS_S_iiiii,"a",@progbits
	.sectionflags	@""
	.align	4
.nv.constant0._Z19kernel_cat_backwardPfS_S_iiiii:
	.zero		940


//--------------------- .nv.constant0._Z18kernel_cat_forwardPfS_S_iiiii --------------------------
	.section	.nv.constant0._Z18kernel_cat_forwardPfS_S_iiiii,"a",@progbits
	.sectionflags	@""
	.align	4
.nv.constant0._Z18kernel_cat_forwardPfS_S_iiiii:
	.zero		940


//--------------------- SYMBOLS --------------------------

	.type		.nv.reservedSmem.offset0,@object
	.size		.nv.reservedSmem.offset0,0x4
